//
// Generated by NVIDIA NVVM Compiler
//
// Compiler Build ID: CL-36424714
// Cuda compilation tools, release 13.0, V13.0.88
// Based on NVVM 20.0.0
//

.version 9.0
.target sm_100
.address_size 64

	// .globl	_Z16reduceNeighboredPiS_j

.visible .entry _Z16reduceNeighboredPiS_j(
	.param .u64 .ptr .align 1 _Z16reduceNeighboredPiS_j_param_0,
	.param .u64 .ptr .align 1 _Z16reduceNeighboredPiS_j_param_1,
	.param .u32 _Z16reduceNeighboredPiS_j_param_2
)
{
	.reg .pred 	%p<7>;
	.reg .b32 	%r<16>;
	.reg .b64 	%rd<13>;

	ld.param.u64 	%rd4, [_Z16reduceNeighboredPiS_j_param_0];
	ld.param.u64 	%rd3, [_Z16reduceNeighboredPiS_j_param_1];
	ld.param.u32 	%r7, [_Z16reduceNeighboredPiS_j_param_2];
	cvta.to.global.u64 	%rd5, %rd4;
	mov.u32 	%r1, %tid.x;
	mov.u32 	%r2, %ctaid.x;
	mov.u32 	%r3, %ntid.x;
	mul.lo.s32 	%r8, %r2, %r3;
	add.s32 	%r9, %r8, %r1;
	mul.wide.u32 	%rd6, %r8, 4;
	add.s64 	%rd1, %rd5, %rd6;
	setp.ge.u32 	%p1, %r9, %r7;
	@%p1 bra 	$L__BB0_9;
	setp.lt.u32 	%p2, %r3, 2;
	@%p2 bra 	$L__BB0_7;
	mul.wide.u32 	%rd7, %r1, 4;
	add.s64 	%rd2, %rd1, %rd7;
	mov.b32 	%r15, 1;
$L__BB0_3:
	mov.u32 	%r4, %r15;
	shl.b32 	%r15, %r4, 1;
	add.s32 	%r11, %r15, -1;
	and.b32  	%r12, %r11, %r1;
	setp.ne.s32 	%p3, %r12, 0;
	@%p3 bra 	$L__BB0_6;
	ld.global.u32 	%r13, [%rd2];
	mul.wide.s32 	%rd8, %r4, 4;
	add.s64 	%rd9, %rd2, %rd8;
	ld.global.u32 	%r6, [%rd9];
	setp.ge.s32 	%p4, %r13, %r6;
	@%p4 bra 	$L__BB0_6;
	st.global.u32 	[%rd2], %r6;
$L__BB0_6:
	bar.sync 	0;
	setp.lt.u32 	%p5, %r15, %r3;
	@%p5 bra 	$L__BB0_3;
$L__BB0_7:
	setp.ne.s32 	%p6, %r1, 0;
	@%p6 bra 	$L__BB0_9;
	ld.global.u32 	%r14, [%rd1];
	cvta.to.global.u64 	%rd10, %rd3;
	mul.wide.u32 	%rd11, %r2, 4;
	add.s64 	%rd12, %rd10, %rd11;
	st.global.u32 	[%rd12], %r14;
$L__BB0_9:
	ret;

}


// ===== COMPILED SASS (sm_100) =====

	.target	sm_100

	.elftype	@"ET_EXEC"


//--------------------- .note.nv.tkinfo           --------------------------
	.section	.note.nv.tkinfo,"",@"SHT_NOTE"
	.sectionflags	@"SHF_NOTE_NV_TKINFO"
	.tkinfo
        /*0018*/ 	.word	0x00000002
        /*0030*/ 	.string	""
        /*0030*/ 	.string	"ptxas"
        /*0030*/ 	.string	"Cuda compilation tools, release 13.0, V13.0.88"
        /*0030*/ 	.string	"Build cuda_13.0.r13.0/compiler.36424714_0"
        /*0030*/ 	.string	"-arch sm_100 -m 64 "



//--------------------- .note.nv.cuinfo           --------------------------
	.section	.note.nv.cuinfo,"",@"SHT_NOTE"
	.sectionflags	@"SHF_NOTE_NV_CUINFO"
        /*0018*/ 	.short	0x0002
        /*001a*/ 	.short	0x0064
        /*001c*/ 	.short	0x0082
	.zero		2


//--------------------- .nv.info                  --------------------------
	.section	.nv.info,"",@"SHT_CUDA_INFO"
	.align	4


	//----- nvinfo : EIATTR_REGCOUNT
	.align		4
        /*0000*/ 	.byte	0x04, 0x2f
        /*0002*/ 	.short	(.L_1 - .L_0)
	.align		4
.L_0:
        /*0004*/ 	.word	index@(_Z16reduceNeighboredPiS_j)
        /*0008*/ 	.word	0x0000000c


	//----- nvinfo : EIATTR_FRAME_SIZE
	.align		4
.L_1:
        /*000c*/ 	.byte	0x04, 0x11
        /*000e*/ 	.short	(.L_3 - .L_2)
	.align		4
.L_2:
        /*0010*/ 	.word	index@(_Z16reduceNeighboredPiS_j)
        /*0014*/ 	.word	0x00000000


	//----- nvinfo : EIATTR_MIN_STACK_SIZE
	.align		4
.L_3:
        /*0018*/ 	.byte	0x04, 0x12
        /*001a*/ 	.short	(.L_5 - .L_4)
	.align		4
.L_4:
        /*001c*/ 	.word	index@(_Z16reduceNeighboredPiS_j)
        /*0020*/ 	.word	0x00000000
.L_5:


//--------------------- .nv.compat                --------------------------
	.section	.nv.compat,"",@"SHT_CUDA_COMPAT_INFO"
	.align	4
        /*0000*/ 	.byte	0x02, 0x09, 0x00, 0x00, 0x02, 0x02, 0x01, 0x00, 0x02, 0x05, 0x05, 0x00, 0x03, 0x07, 0x01, 0x01
        /*0010*/ 	.byte	0x02, 0x03, 0x00, 0x00, 0x02, 0x06, 0x01, 0x00, 0x04, 0x0b, 0x08, 0x00, 0x09, 0x00, 0x00, 0x00
        /*0020*/ 	.byte	0x00, 0x00, 0x00, 0x00


//--------------------- .nv.info._Z16reduceNeighboredPiS_j --------------------------
	.section	.nv.info._Z16reduceNeighboredPiS_j,"",@"SHT_CUDA_INFO"
	.sectionflags	@""
	.align	4


	//----- nvinfo : EIATTR_CUDA_API_VERSION
	.align		4
        /*0000*/ 	.byte	0x04, 0x37
        /*0002*/ 	.short	(.L_7 - .L_6)
.L_6:
        /*0004*/ 	.word	0x00000082


	//----- nvinfo : EIATTR_KPARAM_INFO
	.align		4
.L_7:
        /*0008*/ 	.byte	0x04, 0x17
        /*000a*/ 	.short	(.L_9 - .L_8)
.L_8:
        /*000c*/ 	.word	0x00000000
        /*0010*/ 	.short	0x0002
        /*0012*/ 	.short	0x0010
        /*0014*/ 	.byte	0x00, 0xf0, 0x11, 0x00


	//----- nvinfo : EIATTR_KPARAM_INFO
	.align		4
.L_9:
        /*0018*/ 	.byte	0x04, 0x17
        /*001a*/ 	.short	(.L_11 - .L_10)
.L_10:
        /*001c*/ 	.word	0x00000000
        /*0020*/ 	.short	0x0001
        /*0022*/ 	.short	0x0008
        /*0024*/ 	.byte	0x00, 0xf5, 0x21, 0x00


	//----- nvinfo : EIATTR_KPARAM_INFO
	.align		4
.L_11:
        /*0028*/ 	.byte	0x04, 0x17
        /*002a*/ 	.short	(.L_13 - .L_12)
.L_12:
        /*002c*/ 	.word	0x00000000
        /*0030*/ 	.short	0x0000
        /*0032*/ 	.short	0x0000
        /*0034*/ 	.byte	0x00, 0xf5, 0x21, 0x00


	//----- nvinfo : EIATTR_SPARSE_MMA_MASK
	.align		4
.L_13:
        /*0038*/ 	.byte	0x03, 0x50
        /*003a*/ 	.short	0x0000


	//----- nvinfo : EIATTR_MAXREG_COUNT
	.align		4
        /*003c*/ 	.byte	0x03, 0x1b
        /*003e*/ 	.short	0x00ff


	//----- nvinfo : EIATTR_NUM_BARRIERS
	.align		4
        /*0040*/ 	.byte	0x02, 0x4c
        /*0042*/ 	.byte	0x01
	.zero		1


	//----- nvinfo : EIATTR_MERCURY_ISA_VERSION
	.align		4
        /*0044*/ 	.byte	0x03, 0x5f
        /*0046*/ 	.short	0x0101


	//----- nvinfo : EIATTR_VRC_CTA_INIT_COUNT
	.align		4
        /*0048*/ 	.byte	0x02, 0x4a
	.zero		1
	.zero		1


	//----- nvinfo : EIATTR_EXIT_INSTR_OFFSETS
	.align		4
        /*004c*/ 	.byte	0x04, 0x1c
        /*004e*/ 	.short	(.L_15 - .L_14)


	//   ....[0]....
.L_14:
        /*0050*/ 	.word	0x00000090


	//   ....[1]....
        /*0054*/ 	.word	0x00000200


	//   ....[2]....
        /*0058*/ 	.word	0x00000250


	//----- nvinfo : EIATTR_CRS_STACK_SIZE
	.align		4
.L_15:
        /*005c*/ 	.byte	0x04, 0x1e
        /*005e*/ 	.short	(.L_17 - .L_16)
.L_16:
        /*0060*/ 	.word	0x00000000


	//----- nvinfo : EIATTR_CBANK_PARAM_SIZE
	.align		4
.L_17:
        /*0064*/ 	.byte	0x03, 0x19
        /*0066*/ 	.short	0x0014


	//----- nvinfo : EIATTR_PARAM_CBANK
	.align		4
        /*0068*/ 	.byte	0x04, 0x0a
        /*006a*/ 	.short	(.L_19 - .L_18)
	.align		4
.L_18:
        /*006c*/ 	.word	index@(.nv.constant0._Z16reduceNeighboredPiS_j)
        /*0070*/ 	.short	0x0380
        /*0072*/ 	.short	0x0014


	//----- nvinfo : EIATTR_SW_WAR
	.align		4
.L_19:
        /*0074*/ 	.byte	0x04, 0x36
        /*0076*/ 	.short	(.L_21 - .L_20)
.L_20:
        /*0078*/ 	.word	0x00000008
.L_21:


//--------------------- .nv.callgraph             --------------------------
	.section	.nv.callgraph,"",@"SHT_CUDA_CALLGRAPH"
	.align	4
	.sectionentsize	8
	.align		4
        /*0000*/ 	.word	0x00000000
	.align		4
        /*0004*/ 	.word	0xffffffff
	.align		4
        /*0008*/ 	.word	0x00000000
	.align		4
        /*000c*/ 	.word	0xfffffffe
	.align		4
        /*0010*/ 	.word	0x00000000
	.align		4
        /*0014*/ 	.word	0xfffffffd
	.align		4
        /*0018*/ 	.word	0x00000000
	.align		4
        /*001c*/ 	.word	0xfffffffc


//--------------------- .text._Z16reduceNeighboredPiS_j --------------------------
	.section	.text._Z16reduceNeighboredPiS_j,"ax",@progbits
	.align	128
        .global         _Z16reduceNeighboredPiS_j
        .type           _Z16reduceNeighboredPiS_j,@function
        .size           _Z16reduceNeighboredPiS_j,(.L_x_5 - _Z16reduceNeighboredPiS_j)
        .other          _Z16reduceNeighboredPiS_j,@"STO_CUDA_ENTRY STV_DEFAULT"
_Z16reduceNeighboredPiS_j:
.text._Z16reduceNeighboredPiS_j:
[----:B------:R-:W-:Y:S01]  /*0000*/  LDC R1, c[0x0][0x37c] ;  /* 0x0000df00ff017b82 */ /* 0x000fe20000000800 */
[----:B------:R-:W0:Y:S01]  /*0010*/  S2R R9, SR_CTAID.X ;  /* 0x0000000000097919 */ /* 0x000e220000002500 */
[----:B------:R-:W0:Y:S06]  /*0020*/  LDCU UR6, c[0x0][0x360] ;  /* 0x00006c00ff0677ac */ /* 0x000e2c0008000800 */
[----:B------:R-:W1:Y:S01]  /*0030*/  LDC.64 R2, c[0x0][0x380] ;  /* 0x0000e000ff027b82 */ /* 0x000e620000000a00 */
[----:B------:R-:W2:Y:S01]  /*0040*/  S2R R8, SR_TID.X ;  /* 0x0000000000087919 */ /* 0x000ea20000002100 */
[----:B------:R-:W3:Y:S01]  /*0050*/  LDCU UR4, c[0x0][0x390] ;  /* 0x00007200ff0477ac */ /* 0x000ee20008000800 */
[----:B0-----:R-:W-:-:S05]  /*0060*/  IMAD R5, R9, UR6, RZ ;  /* 0x0000000609057c24 */ /* 0x001fca000f8e02ff */
[----:B--2---:R-:W-:-:S04]  /*0070*/  IADD3 R0, PT, PT, R5, R8, RZ ;  /* 0x0000000805007210 */ /* 0x004fc80007ffe0ff */
[----:B---3--:R-:W-:-:S13]  /*0080*/  ISETP.GE.U32.AND P0, PT, R0, UR4, PT ;  /* 0x0000000400007c0c */ /* 0x008fda000bf06070 */
[----:B-1----:R-:W-:Y:S05]  /*0090*/  @P0 EXIT ;  /* 0x000000000000094d */ /* 0x002fea0003800000 */
[----:B------:R-:W-:Y:S01]  /*00a0*/  UISETP.GE.U32.AND UP0, UPT, UR6, 0x2, UPT ;  /* 0x000000020600788c */ /* 0x000fe2000bf06070 */
[----:B------:R-:W-:Y:S01]  /*00b0*/  IMAD.WIDE.U32 R2, R5, 0x4, R2 ;  /* 0x0000000405027825 */ /* 0x000fe200078e0002 */
[----:B------:R-:W0:Y:S07]  /*00c0*/  LDCU.64 UR8, c[0x0][0x358] ;  /* 0x00006b00ff0877ac */ /* 0x000e2e0008000a00 */
[----:B------:R-:W-:Y:S05]  /*00d0*/  BRA.U !UP0, `(.L_x_0) ;  /* 0x0000000108447547 */ /* 0x000fea000b800000 */
[----:B------:R-:W-:Y:S01]  /*00e0*/  IMAD.WIDE.U32 R4, R8, 0x4, R2 ;  /* 0x0000000408047825 */ /* 0x000fe200078e0002 */
[----:B------:R-:W-:-:S06]  /*00f0*/  UMOV UR4, 0x1 ;  /* 0x0000000100047882 */ /* 0x000fcc0000000000 */
.L_x_3:
[----:B-1----:R-:W-:Y:S01]  /*0100*/  MOV R7, UR4 ;  /* 0x0000000400077c02 */ /* 0x002fe20008000f00 */
[----:B------:R-:W-:Y:S01]  /*0110*/  USHF.L.U32 UR4, UR4, 0x1, URZ ;  /* 0x0000000104047899 */ /* 0x000fe200080006ff */
[----:B------:R-:W-:Y:S03]  /*0120*/  BSSY.RECONVERGENT B0, `(.L_x_1) ;  /* 0x0000009000007945 */ /* 0x000fe60003800200 */
[----:B------:R-:W-:-:S06]  /*0130*/  UIADD3 UR5, UPT, UPT, UR4, -0x1, URZ ;  /* 0xffffffff04057890 */ /* 0x000fcc000fffe0ff */
[----:B------:R-:W-:-:S13]  /*0140*/  LOP3.LUT P0, RZ, R8, UR5, RZ, 0xc0, !PT ;  /* 0x0000000508ff7c12 */ /* 0x000fda000f80c0ff */
[----:B------:R-:W-:Y:S05]  /*0150*/  @P0 BRA `(.L_x_2) ;  /* 0x0000000000140947 */ /* 0x000fea0003800000 */
[----:B------:R-:W-:Y:S01]  /*0160*/  IMAD.WIDE R6, R7, 0x4, R4 ;  /* 0x0000000407067825 */ /* 0x000fe200078e0204 */
[----:B0-----:R-:W2:Y:S05]  /*0170*/  LDG.E R0, desc[UR8][R4.64] ;  /* 0x0000000804007981 */ /* 0x001eaa000c1e1900 */
[----:B------:R-:W2:Y:S02]  /*0180*/  LDG.E R7, desc[UR8][R6.64] ;  /* 0x0000000806077981 */ /* 0x000ea4000c1e1900 */
[----:B--2---:R-:W-:-:S13]  /*0190*/  ISETP.GE.AND P0, PT, R0, R7, PT ;  /* 0x000000070000720c */ /* 0x004fda0003f06270 */
[----:B------:R1:W-:Y:S02]  /*01a0*/  @!P0 STG.E desc[UR8][R4.64], R7 ;  /* 0x0000000704008986 */ /* 0x0003e4000c101908 */
.L_x_2:
[----:B0-----:R-:W-:Y:S05]  /*01b0*/  BSYNC.RECONVERGENT B0 ;  /* 0x0000000000007941 */ /* 0x001fea0003800200 */
.L_x_1:
[----:B------:R-:W-:Y:S01]  /*01c0*/  BAR.SYNC.DEFER_BLOCKING 0x0 ;  /* 0x0000000000007b1d */ /* 0x000fe20000010000 */
[----:B------:R-:W-:-:S09]  /*01d0*/  UISETP.GE.U32.AND UP0, UPT, UR4, UR6, UPT ;  /* 0x000000060400728c */ /* 0x000fd2000bf06070 */
[----:B------:R-:W-:Y:S05]  /*01e0*/  BRA.U !UP0, `(.L_x_3) ;  /* 0xfffffffd08c47547 */ /* 0x000fea000b83ffff */
.L_x_0:
[----:B------:R-:W-:-:S13]  /*01f0*/  ISETP.NE.AND P0, PT, R8, RZ, PT ;  /* 0x000000ff0800720c */ /* 0x000fda0003f05270 */
[----:B0-----:R-:W-:Y:S05]  /*0200*/  @P0 EXIT ;  /* 0x000000000000094d */ /* 0x001fea0003800000 */
[----:B------:R-:W2:Y:S01]  /*0210*/  LDG.E R3, desc[UR8][R2.64] ;  /* 0x0000000802037981 */ /* 0x000ea2000c1e1900 */
[----:B-1----:R-:W0:Y:S02]  /*0220*/  LDC.64 R4, c[0x0][0x388] ;  /* 0x0000e200ff047b82 */ /* 0x002e240000000a00 */
[----:B0-----:R-:W-:-:S05]  /*0230*/  IMAD.WIDE.U32 R4, R9, 0x4, R4 ;  /* 0x0000000409047825 */ /* 0x001fca00078e0004 */
[----:B--2---:R-:W-:Y:S01]  /*0240*/  STG.E desc[UR8][R4.64], R3 ;  /* 0x0000000304007986 */ /* 0x004fe2000c101908 */
[----:B------:R-:W-:Y:S05]  /*0250*/  EXIT ;  /* 0x000000000000794d */ /* 0x000fea0003800000 */
.L_x_4:
[----:B------:R-:W-:-:S00]  /*0260*/  BRA `(.L_x_4) ;  /* 0xfffffffc00fc7947 */ /* 0x000fc0000383ffff */
[----:B------:R-:W-:-:S00]  /*0270*/  NOP ;  /* 0x0000000000007918 */ /* 0x000fc00000000000 */
        /* <DEDUP_REMOVED lines=8> */
.L_x_5:


//--------------------- .nv.shared.reserved.0     --------------------------
	.section	.nv.shared.reserved.0,"aw",@nobits
	.weak		__nv_reservedSMEM_offset_0_alias
	.size		__nv_reservedSMEM_offset_0_alias, 0, 64
	.other		__nv_reservedSMEM_offset_0_alias,@"STO_CUDA_RESERVED_SHARED STV_DEFAULT"
__nv_reservedSMEM_offset_0_alias:
	.zero		0
	.zero		64


//--------------------- .nv.constant0._Z16reduceNeighboredPiS_j --------------------------
	.section	.nv.constant0._Z16reduceNeighboredPiS_j,"a",@progbits
	.sectionflags	@""
	.align	4
.nv.constant0._Z16reduceNeighboredPiS_j:
	.zero		916


//--------------------- SYMBOLS --------------------------

	.type		.nv.reservedSmem.offset0,@object
	.size		.nv.reservedSmem.offset0,0x4
